//
// Generated by NVIDIA NVVM Compiler
//
// Compiler Build ID: CL-36424714
// Cuda compilation tools, release 13.0, V13.0.88
// Based on NVVM 20.0.0
//

.version 9.0
.target sm_100
.address_size 64

	// .globl	_Z15reductionKernelPfS_

.visible .entry _Z15reductionKernelPfS_(
	.param .u64 .ptr .align 1 _Z15reductionKernelPfS__param_0,
	.param .u64 .ptr .align 1 _Z15reductionKernelPfS__param_1
)
{
	.reg .pred 	%p<5>;
	.reg .b32 	%r<15>;
	.reg .b32 	%f<5>;
	.reg .b64 	%rd<11>;

	ld.param.u64 	%rd4, [_Z15reductionKernelPfS__param_0];
	ld.param.u64 	%rd3, [_Z15reductionKernelPfS__param_1];
	cvta.to.global.u64 	%rd1, %rd4;
	mov.u32 	%r1, %ctaid.x;
	mov.u32 	%r2, %ntid.x;
	mul.lo.s32 	%r7, %r2, %r1;
	shl.b32 	%r8, %r7, 1;
	mov.u32 	%r3, %tid.x;
	shl.b32 	%r9, %r3, 1;
	add.s32 	%r4, %r8, %r9;
	setp.gt.u32 	%p1, %r4, 15;
	@%p1 bra 	$L__BB0_7;
	mul.wide.u32 	%rd5, %r4, 4;
	add.s64 	%rd2, %rd1, %rd5;
	mov.b32 	%r14, 1;
$L__BB0_2:
	add.s32 	%r11, %r14, -1;
	and.b32  	%r12, %r11, %r3;
	setp.ne.s32 	%p2, %r12, 0;
	@%p2 bra 	$L__BB0_4;
	ld.global.f32 	%f1, [%rd2];
	add.s32 	%r13, %r14, %r4;
	mul.wide.u32 	%rd6, %r13, 4;
	add.s64 	%rd7, %rd1, %rd6;
	ld.global.f32 	%f2, [%rd7];
	add.f32 	%f3, %f1, %f2;
	st.global.f32 	[%rd2], %f3;
$L__BB0_4:
	bar.sync 	0;
	shl.b32 	%r14, %r14, 1;
	setp.le.u32 	%p3, %r14, %r2;
	@%p3 bra 	$L__BB0_2;
	setp.ne.s32 	%p4, %r3, 0;
	@%p4 bra 	$L__BB0_7;
	ld.global.f32 	%f4, [%rd2];
	cvta.to.global.u64 	%rd8, %rd3;
	mul.wide.u32 	%rd9, %r1, 4;
	add.s64 	%rd10, %rd8, %rd9;
	st.global.f32 	[%rd10], %f4;
$L__BB0_7:
	ret;

}
	// .globl	_Z25reductionPartialSumKernelPf
.visible .entry _Z25reductionPartialSumKernelPf(
	.param .u64 .ptr .align 1 _Z25reductionPartialSumKernelPf_param_0
)
{
	.reg .pred 	%p<3>;
	.reg .b32 	%r<7>;
	.reg .b32 	%f<7>;
	.reg .b64 	%rd<5>;

	ld.param.u64 	%rd2, [_Z25reductionPartialSumKernelPf_param_0];
	mov.u32 	%r3, %ctaid.x;
	mov.u32 	%r4, %ntid.x;
	mov.u32 	%r1, %tid.x;
	shl.b32 	%r5, %r1, 1;
	mad.lo.s32 	%r2, %r3, %r4, %r5;
	setp.gt.u32 	%p1, %r2, 1;
	@%p1 bra 	$L__BB1_4;
	cvta.to.global.u64 	%rd3, %rd2;
	mul.wide.u32 	%rd4, %r2, 4;
	add.s64 	%rd1, %rd3, %rd4;
	ld.global.f32 	%f1, [%rd1];
	ld.global.f32 	%f2, [%rd1+4];
	add.f32 	%f3, %f1, %f2;
	st.global.f32 	[%rd1], %f3;
	bar.sync 	0;
	and.b32  	%r6, %r1, 1;
	setp.eq.b32 	%p2, %r6, 1;
	@%p2 bra 	$L__BB1_3;
	ld.global.f32 	%f4, [%rd1];
	ld.global.f32 	%f5, [%rd1+8];
	add.f32 	%f6, %f4, %f5;
	st.global.f32 	[%rd1], %f6;
$L__BB1_3:
	bar.sync 	0;
$L__BB1_4:
	ret;

}


// ===== COMPILED SASS (sm_100) =====

	.target	sm_100

	.elftype	@"ET_EXEC"


//--------------------- .note.nv.tkinfo           --------------------------
	.section	.note.nv.tkinfo,"",@"SHT_NOTE"
	.sectionflags	@"SHF_NOTE_NV_TKINFO"
	.tkinfo
        /*0018*/ 	.word	0x00000002
        /*0030*/ 	.string	""
        /*0030*/ 	.string	"ptxas"
        /*0030*/ 	.string	"Cuda compilation tools, release 13.0, V13.0.88"
        /*0030*/ 	.string	"Build cuda_13.0.r13.0/compiler.36424714_0"
        /*0030*/ 	.string	"-arch sm_100 -m 64 "



//--------------------- .note.nv.cuinfo           --------------------------
	.section	.note.nv.cuinfo,"",@"SHT_NOTE"
	.sectionflags	@"SHF_NOTE_NV_CUINFO"
        /*0018*/ 	.short	0x0002
        /*001a*/ 	.short	0x0064
        /*001c*/ 	.short	0x0082
	.zero		2


//--------------------- .nv.info                  --------------------------
	.section	.nv.info,"",@"SHT_CUDA_INFO"
	.align	4


	//----- nvinfo : EIATTR_REGCOUNT
	.align		4
        /*0000*/ 	.byte	0x04, 0x2f
        /*0002*/ 	.short	(.L_1 - .L_0)
	.align		4
.L_0:
        /*0004*/ 	.word	index@(_Z15reductionKernelPfS_)
        /*0008*/ 	.word	0x00000010


	//----- nvinfo : EIATTR_FRAME_SIZE
	.align		4
.L_1:
        /*000c*/ 	.byte	0x04, 0x11
        /*000e*/ 	.short	(.L_3 - .L_2)
	.align		4
.L_2:
        /*0010*/ 	.word	index@(_Z15reductionKernelPfS_)
        /*0014*/ 	.word	0x00000000


	//----- nvinfo : EIATTR_REGCOUNT
	.align		4
.L_3:
        /*0018*/ 	.byte	0x04, 0x2f
        /*001a*/ 	.short	(.L_5 - .L_4)
	.align		4
.L_4:
        /*001c*/ 	.word	index@(_Z25reductionPartialSumKernelPf)
        /*0020*/ 	.word	0x00000008


	//----- nvinfo : EIATTR_FRAME_SIZE
	.align		4
.L_5:
        /*0024*/ 	.byte	0x04, 0x11
        /*0026*/ 	.short	(.L_7 - .L_6)
	.align		4
.L_6:
        /*0028*/ 	.word	index@(_Z25reductionPartialSumKernelPf)
        /*002c*/ 	.word	0x00000000


	//----- nvinfo : EIATTR_MIN_STACK_SIZE
	.align		4
.L_7:
        /*0030*/ 	.byte	0x04, 0x12
        /*0032*/ 	.short	(.L_9 - .L_8)
	.align		4
.L_8:
        /*0034*/ 	.word	index@(_Z25reductionPartialSumKernelPf)
        /*0038*/ 	.word	0x00000000


	//----- nvinfo : EIATTR_MIN_STACK_SIZE
	.align		4
.L_9:
        /*003c*/ 	.byte	0x04, 0x12
        /*003e*/ 	.short	(.L_11 - .L_10)
	.align		4
.L_10:
        /*0040*/ 	.word	index@(_Z15reductionKernelPfS_)
        /*0044*/ 	.word	0x00000000
.L_11:


//--------------------- .nv.compat                --------------------------
	.section	.nv.compat,"",@"SHT_CUDA_COMPAT_INFO"
	.align	4
        /*0000*/ 	.byte	0x02, 0x09, 0x00, 0x00, 0x02, 0x02, 0x01, 0x00, 0x02, 0x05, 0x05, 0x00, 0x03, 0x07, 0x01, 0x01
        /*0010*/ 	.byte	0x02, 0x03, 0x00, 0x00, 0x02, 0x06, 0x01, 0x00, 0x04, 0x0b, 0x08, 0x00, 0x09, 0x00, 0x00, 0x00
        /*0020*/ 	.byte	0x00, 0x00, 0x00, 0x00


//--------------------- .nv.info._Z25reductionPartialSumKernelPf --------------------------
	.section	.nv.info._Z25reductionPartialSumKernelPf,"",@"SHT_CUDA_INFO"
	.sectionflags	@""
	.align	4


	//----- nvinfo : EIATTR_CUDA_API_VERSION
	.align		4
        /*0000*/ 	.byte	0x04, 0x37
        /*0002*/ 	.short	(.L_13 - .L_12)
.L_12:
        /*0004*/ 	.word	0x00000082


	//----- nvinfo : EIATTR_KPARAM_INFO
	.align		4
.L_13:
        /*0008*/ 	.byte	0x04, 0x17
        /*000a*/ 	.short	(.L_15 - .L_14)
.L_14:
        /*000c*/ 	.word	0x00000000
        /*0010*/ 	.short	0x0000
        /*0012*/ 	.short	0x0000
        /*0014*/ 	.byte	0x00, 0xf5, 0x21, 0x00


	//----- nvinfo : EIATTR_SPARSE_MMA_MASK
	.align		4
.L_15:
        /*0018*/ 	.byte	0x03, 0x50
        /*001a*/ 	.short	0x0000


	//----- nvinfo : EIATTR_MAXREG_COUNT
	.align		4
        /*001c*/ 	.byte	0x03, 0x1b
        /*001e*/ 	.short	0x00ff


	//----- nvinfo : EIATTR_NUM_BARRIERS
	.align		4
        /*0020*/ 	.byte	0x02, 0x4c
        /*0022*/ 	.byte	0x01
	.zero		1


	//----- nvinfo : EIATTR_MERCURY_ISA_VERSION
	.align		4
        /*0024*/ 	.byte	0x03, 0x5f
        /*0026*/ 	.short	0x0101


	//----- nvinfo : EIATTR_VRC_CTA_INIT_COUNT
	.align		4
        /*0028*/ 	.byte	0x02, 0x4a
	.zero		1
	.zero		1


	//----- nvinfo : EIATTR_EXIT_INSTR_OFFSETS
	.align		4
        /*002c*/ 	.byte	0x04, 0x1c
        /*002e*/ 	.short	(.L_17 - .L_16)


	//   ....[0]....
.L_16:
        /*0030*/ 	.word	0x00000070


	//   ....[1]....
        /*0034*/ 	.word	0x000001a0


	//----- nvinfo : EIATTR_CRS_STACK_SIZE
	.align		4
.L_17:
        /*0038*/ 	.byte	0x04, 0x1e
        /*003a*/ 	.short	(.L_19 - .L_18)
.L_18:
        /*003c*/ 	.word	0x00000000


	//----- nvinfo : EIATTR_CBANK_PARAM_SIZE
	.align		4
.L_19:
        /*0040*/ 	.byte	0x03, 0x19
        /*0042*/ 	.short	0x0008


	//----- nvinfo : EIATTR_PARAM_CBANK
	.align		4
        /*0044*/ 	.byte	0x04, 0x0a
        /*0046*/ 	.short	(.L_21 - .L_20)
	.align		4
.L_20:
        /*0048*/ 	.word	index@(.nv.constant0._Z25reductionPartialSumKernelPf)
        /*004c*/ 	.short	0x0380
        /*004e*/ 	.short	0x0008


	//----- nvinfo : EIATTR_SW_WAR
	.align		4
.L_21:
        /*0050*/ 	.byte	0x04, 0x36
        /*0052*/ 	.short	(.L_23 - .L_22)
.L_22:
        /*0054*/ 	.word	0x00000008
.L_23:


//--------------------- .nv.info._Z15reductionKernelPfS_ --------------------------
	.section	.nv.info._Z15reductionKernelPfS_,"",@"SHT_CUDA_INFO"
	.sectionflags	@""
	.align	4


	//----- nvinfo : EIATTR_CUDA_API_VERSION
	.align		4
        /*0000*/ 	.byte	0x04, 0x37
        /*0002*/ 	.short	(.L_25 - .L_24)
.L_24:
        /*0004*/ 	.word	0x00000082


	//----- nvinfo : EIATTR_KPARAM_INFO
	.align		4
.L_25:
        /*0008*/ 	.byte	0x04, 0x17
        /*000a*/ 	.short	(.L_27 - .L_26)
.L_26:
        /*000c*/ 	.word	0x00000000
        /*0010*/ 	.short	0x0001
        /*0012*/ 	.short	0x0008
        /*0014*/ 	.byte	0x00, 0xf5, 0x21, 0x00


	//----- nvinfo : EIATTR_KPARAM_INFO
	.align		4
.L_27:
        /*0018*/ 	.byte	0x04, 0x17
        /*001a*/ 	.short	(.L_29 - .L_28)
.L_28:
        /*001c*/ 	.word	0x00000000
        /*0020*/ 	.short	0x0000
        /*0022*/ 	.short	0x0000
        /*0024*/ 	.byte	0x00, 0xf5, 0x21, 0x00


	//----- nvinfo : EIATTR_SPARSE_MMA_MASK
	.align		4
.L_29:
        /*0028*/ 	.byte	0x03, 0x50
        /*002a*/ 	.short	0x0000


	//----- nvinfo : EIATTR_MAXREG_COUNT
	.align		4
        /*002c*/ 	.byte	0x03, 0x1b
        /*002e*/ 	.short	0x00ff


	//----- nvinfo : EIATTR_NUM_BARRIERS
	.align		4
        /*0030*/ 	.byte	0x02, 0x4c
        /*0032*/ 	.byte	0x01
	.zero		1


	//----- nvinfo : EIATTR_MERCURY_ISA_VERSION
	.align		4
        /*0034*/ 	.byte	0x03, 0x5f
        /*0036*/ 	.short	0x0101


	//----- nvinfo : EIATTR_VRC_CTA_INIT_COUNT
	.align		4
        /*0038*/ 	.byte	0x02, 0x4a
	.zero		1
	.zero		1


	//----- nvinfo : EIATTR_EXIT_INSTR_OFFSETS
	.align		4
        /*003c*/ 	.byte	0x04, 0x1c
        /*003e*/ 	.short	(.L_31 - .L_30)


	//   ....[0]....
.L_30:
        /*0040*/ 	.word	0x00000070


	//   ....[1]....
        /*0044*/ 	.word	0x000001d0


	//   ....[2]....
        /*0048*/ 	.word	0x00000220


	//----- nvinfo : EIATTR_CRS_STACK_SIZE
	.align		4
.L_31:
        /*004c*/ 	.byte	0x04, 0x1e
        /*004e*/ 	.short	(.L_33 - .L_32)
.L_32:
        /*0050*/ 	.word	0x00000000


	//----- nvinfo : EIATTR_CBANK_PARAM_SIZE
	.align		4
.L_33:
        /*0054*/ 	.byte	0x03, 0x19
        /*0056*/ 	.short	0x0010


	//----- nvinfo : EIATTR_PARAM_CBANK
	.align		4
        /*0058*/ 	.byte	0x04, 0x0a
        /*005a*/ 	.short	(.L_35 - .L_34)
	.align		4
.L_34:
        /*005c*/ 	.word	index@(.nv.constant0._Z15reductionKernelPfS_)
        /*0060*/ 	.short	0x0380
        /*0062*/ 	.short	0x0010


	//----- nvinfo : EIATTR_SW_WAR
	.align		4
.L_35:
        /*0064*/ 	.byte	0x04, 0x36
        /*0066*/ 	.short	(.L_37 - .L_36)
.L_36:
        /*0068*/ 	.word	0x00000008
.L_37:


//--------------------- .nv.callgraph             --------------------------
	.section	.nv.callgraph,"",@"SHT_CUDA_CALLGRAPH"
	.align	4
	.sectionentsize	8
	.align		4
        /*0000*/ 	.word	0x00000000
	.align		4
        /*0004*/ 	.word	0xffffffff
	.align		4
        /*0008*/ 	.word	0x00000000
	.align		4
        /*000c*/ 	.word	0xfffffffe
	.align		4
        /*0010*/ 	.word	0x00000000
	.align		4
        /*0014*/ 	.word	0xfffffffd
	.align		4
        /*0018*/ 	.word	0x00000000
	.align		4
        /*001c*/ 	.word	0xfffffffc


//--------------------- .text._Z25reductionPartialSumKernelPf --------------------------
	.section	.text._Z25reductionPartialSumKernelPf,"ax",@progbits
	.align	128
        .global         _Z25reductionPartialSumKernelPf
        .type           _Z25reductionPartialSumKernelPf,@function
        .size           _Z25reductionPartialSumKernelPf,(.L_x_7 - _Z25reductionPartialSumKernelPf)
        .other          _Z25reductionPartialSumKernelPf,@"STO_CUDA_ENTRY STV_DEFAULT"
_Z25reductionPartialSumKernelPf:
.text._Z25reductionPartialSumKernelPf:
[----:B------:R-:W-:Y:S01]  /*0000*/  LDC R1, c[0x0][0x37c] ;  /* 0x0000df00ff017b82 */ /* 0x000fe20000000800 */
[----:B------:R-:W0:Y:S07]  /*0010*/  S2R R4, SR_TID.X ;  /* 0x0000000000047919 */ /* 0x000e2e0000002100 */
[----:B------:R-:W1:Y:S08]  /*0020*/  S2UR UR4, SR_CTAID.X ;  /* 0x00000000000479c3 */ /* 0x000e700000002500 */
[----:B------:R-:W1:Y:S01]  /*0030*/  LDC R5, c[0x0][0x360] ;  /* 0x0000d800ff057b82 */ /* 0x000e620000000800 */
[----:B0-----:R-:W-:-:S05]  /*0040*/  SHF.L.U32 R0, R4, 0x1, RZ ;  /* 0x0000000104007819 */ /* 0x001fca00000006ff */
[----:B-1----:R-:W-:-:S05]  /*0050*/  IMAD R5, R5, UR4, R0 ;  /* 0x0000000405057c24 */ /* 0x002fca000f8e0200 */
[----:B------:R-:W-:-:S13]  /*0060*/  ISETP.GT.U32.AND P0, PT, R5, 0x1, PT ;  /* 0x000000010500780c */ /* 0x000fda0003f04070 */
[----:B------:R-:W-:Y:S05]  /*0070*/  @P0 EXIT ;  /* 0x000000000000094d */ /* 0x000fea0003800000 */
[----:B------:R-:W0:Y:S01]  /*0080*/  LDC.64 R2, c[0x0][0x380] ;  /* 0x0000e000ff027b82 */ /* 0x000e220000000a00 */
[----:B------:R-:W1:Y:S01]  /*0090*/  LDCU.64 UR4, c[0x0][0x358] ;  /* 0x00006b00ff0477ac */ /* 0x000e620008000a00 */
[----:B0-----:R-:W-:-:S05]  /*00a0*/  IMAD.WIDE.U32 R2, R5, 0x4, R2 ;  /* 0x0000000405027825 */ /* 0x001fca00078e0002 */
[----:B-1----:R-:W2:Y:S04]  /*00b0*/  LDG.E R0, desc[UR4][R2.64] ;  /* 0x0000000402007981 */ /* 0x002ea8000c1e1900 */
[----:B------:R-:W2:Y:S01]  /*00c0*/  LDG.E R5, desc[UR4][R2.64+0x4] ;  /* 0x0000040402057981 */ /* 0x000ea2000c1e1900 */
[----:B------:R-:W-:Y:S01]  /*00d0*/  LOP3.LUT R4, R4, 0x1, RZ, 0xc0, !PT ;  /* 0x0000000104047812 */ /* 0x000fe200078ec0ff */
[----:B------:R-:W-:Y:S03]  /*00e0*/  BSSY.RECONVERGENT B0, `(.L_x_0) ;  /* 0x000000a000007945 */ /* 0x000fe60003800200 */
[----:B------:R-:W-:Y:S01]  /*00f0*/  ISETP.NE.U32.AND P0, PT, R4, 0x1, PT ;  /* 0x000000010400780c */ /* 0x000fe20003f05070 */
[----:B--2---:R-:W-:-:S05]  /*0100*/  FADD R5, R0, R5 ;  /* 0x0000000500057221 */ /* 0x004fca0000000000 */
[----:B------:R0:W-:Y:S01]  /*0110*/  STG.E desc[UR4][R2.64], R5 ;  /* 0x0000000502007986 */ /* 0x0001e2000c101904 */
[----:B------:R-:W-:Y:S06]  /*0120*/  BAR.SYNC.DEFER_BLOCKING 0x0 ;  /* 0x0000000000007b1d */ /* 0x000fec0000010000 */
[----:B------:R-:W-:Y:S05]  /*0130*/  @!P0 BRA `(.L_x_1) ;  /* 0x0000000000108947 */ /* 0x000fea0003800000 */
[----:B------:R-:W2:Y:S04]  /*0140*/  LDG.E R0, desc[UR4][R2.64] ;  /* 0x0000000402007981 */ /* 0x000ea8000c1e1900 */
[----:B0-----:R-:W2:Y:S02]  /*0150*/  LDG.E R5, desc[UR4][R2.64+0x8] ;  /* 0x0000080402057981 */ /* 0x001ea4000c1e1900 */
[----:B--2---:R-:W-:-:S05]  /*0160*/  FADD R5, R0, R5 ;  /* 0x0000000500057221 */ /* 0x004fca0000000000 */
[----:B------:R1:W-:Y:S02]  /*0170*/  STG.E desc[UR4][R2.64], R5 ;  /* 0x0000000502007986 */ /* 0x0003e4000c101904 */
.L_x_1:
[----:B------:R-:W-:Y:S05]  /*0180*/  BSYNC.RECONVERGENT B0 ;  /* 0x0000000000007941 */ /* 0x000fea0003800200 */
.L_x_0:
[----:B------:R-:W-:Y:S06]  /*0190*/  BAR.SYNC.DEFER_BLOCKING 0x0 ;  /* 0x0000000000007b1d */ /* 0x000fec0000010000 */
[----:B------:R-:W-:Y:S05]  /*01a0*/  EXIT ;  /* 0x000000000000794d */ /* 0x000fea0003800000 */
.L_x_2:
[----:B------:R-:W-:-:S00]  /*01b0*/  BRA `(.L_x_2) ;  /* 0xfffffffc00fc7947 */ /* 0x000fc0000383ffff */
[----:B------:R-:W-:-:S00]  /*01c0*/  NOP ;  /* 0x0000000000007918 */ /* 0x000fc00000000000 */
        /* <DEDUP_REMOVED lines=11> */
.L_x_7:


//--------------------- .text._Z15reductionKernelPfS_ --------------------------
	.section	.text._Z15reductionKernelPfS_,"ax",@progbits
	.align	128
        .global         _Z15reductionKernelPfS_
        .type           _Z15reductionKernelPfS_,@function
        .size           _Z15reductionKernelPfS_,(.L_x_8 - _Z15reductionKernelPfS_)
        .other          _Z15reductionKernelPfS_,@"STO_CUDA_ENTRY STV_DEFAULT"
_Z15reductionKernelPfS_:
.text._Z15reductionKernelPfS_:
[----:B------:R-:W-:Y:S01]  /*0000*/  LDC R1, c[0x0][0x37c] ;  /* 0x0000df00ff017b82 */ /* 0x000fe20000000800 */
[----:B------:R-:W0:Y:S01]  /*0010*/  S2R R13, SR_CTAID.X ;  /* 0x00000000000d7919 */ /* 0x000e220000002500 */
[----:B------:R-:W0:Y:S01]  /*0020*/  LDCU UR6, c[0x0][0x360] ;  /* 0x00006c00ff0677ac */ /* 0x000e220008000800 */
[----:B------:R-:W0:Y:S02]  /*0030*/  S2R R8, SR_TID.X ;  /* 0x0000000000087919 */ /* 0x000e240000002100 */
[----:B0-----:R-:W-:-:S05]  /*0040*/  IMAD R9, R13, UR6, R8 ;  /* 0x000000060d097c24 */ /* 0x001fca000f8e0208 */
[----:B------:R-:W-:-:S04]  /*0050*/  SHF.L.U32 R9, R9, 0x1, RZ ;  /* 0x0000000109097819 */ /* 0x000fc800000006ff */
[----:B------:R-:W-:-:S13]  /*0060*/  ISETP.GT.U32.AND P0, PT, R9, 0xf, PT ;  /* 0x0000000f0900780c */ /* 0x000fda0003f04070 */
[----:B------:R-:W-:Y:S05]  /*0070*/  @P0 EXIT ;  /* 0x000000000000094d */ /* 0x000fea0003800000 */
[----:B------:R-:W0:Y:S01]  /*0080*/  LDC.64 R2, c[0x0][0x380] ;  /* 0x0000e000ff027b82 */ /* 0x000e220000000a00 */
[----:B------:R-:W1:Y:S01]  /*0090*/  LDCU.64 UR8, c[0x0][0x358] ;  /* 0x00006b00ff0877ac */ /* 0x000e620008000a00 */
[----:B------:R-:W-:-:S06]  /*00a0*/  UMOV UR4, 0x1 ;  /* 0x0000000100047882 */ /* 0x000fcc0000000000 */
[----:B------:R-:W2:Y:S01]  /*00b0*/  LDC.64 R6, c[0x0][0x380] ;  /* 0x0000e000ff067b82 */ /* 0x000ea20000000a00 */
[----:B01----:R-:W-:-:S07]  /*00c0*/  IMAD.WIDE.U32 R2, R9, 0x4, R2 ;  /* 0x0000000409027825 */ /* 0x003fce00078e0002 */
.L_x_5:
[----:B------:R-:W-:Y:S01]  /*00d0*/  UIADD3 UR5, UPT, UPT, UR4, -0x1, URZ ;  /* 0xffffffff04057890 */ /* 0x000fe2000fffe0ff */
[----:B------:R-:W-:Y:S05]  /*00e0*/  BSSY.RECONVERGENT B0, `(.L_x_3) ;  /* 0x0000009000007945 */ /* 0x000fea0003800200 */
[----:B------:R-:W-:-:S13]  /*00f0*/  LOP3.LUT P0, RZ, R8, UR5, RZ, 0xc0, !PT ;  /* 0x0000000508ff7c12 */ /* 0x000fda000f80c0ff */
[----:B0-----:R-:W-:Y:S05]  /*0100*/  @P0 BRA `(.L_x_4) ;  /* 0x0000000000180947 */ /* 0x001fea0003800000 */
[----:B------:R-:W-:Y:S01]  /*0110*/  IADD3 R5, PT, PT, R9, UR4, RZ ;  /* 0x0000000409057c10 */ /* 0x000fe2000fffe0ff */
[----:B------:R-:W3:Y:S04]  /*0120*/  LDG.E R0, desc[UR8][R2.64] ;  /* 0x0000000802007981 */ /* 0x000ee8000c1e1900 */
[----:B--2---:R-:W-:-:S06]  /*0130*/  IMAD.WIDE.U32 R4, R5, 0x4, R6 ;  /* 0x0000000405047825 */ /* 0x004fcc00078e0006 */
[----:B------:R-:W3:Y:S02]  /*0140*/  LDG.E R5, desc[UR8][R4.64] ;  /* 0x0000000804057981 */ /* 0x000ee4000c1e1900 */
[----:B---3--:R-:W-:-:S05]  /*0150*/  FADD R11, R0, R5 ;  /* 0x00000005000b7221 */ /* 0x008fca0000000000 */
[----:B------:R0:W-:Y:S02]  /*0160*/  STG.E desc[UR8][R2.64], R11 ;  /* 0x0000000b02007986 */ /* 0x0001e4000c101908 */
.L_x_4:
[----:B------:R-:W-:Y:S05]  /*0170*/  BSYNC.RECONVERGENT B0 ;  /* 0x0000000000007941 */ /* 0x000fea0003800200 */
.L_x_3:
[----:B------:R-:W-:Y:S01]  /*0180*/  BAR.SYNC.DEFER_BLOCKING 0x0 ;  /* 0x0000000000007b1d */ /* 0x000fe20000010000 */
[----:B------:R-:W-:-:S04]  /*0190*/  USHF.L.U32 UR4, UR4, 0x1, URZ ;  /* 0x0000000104047899 */ /* 0x000fc800080006ff */
[----:B------:R-:W-:-:S09]  /*01a0*/  UISETP.GT.U32.AND UP0, UPT, UR4, UR6, UPT ;  /* 0x000000060400728c */ /* 0x000fd2000bf04070 */
[----:B------:R-:W-:Y:S05]  /*01b0*/  BRA.U !UP0, `(.L_x_5) ;  /* 0xfffffffd08c47547 */ /* 0x000fea000b83ffff */
[----:B------:R-:W-:-:S13]  /*01c0*/  ISETP.NE.AND P0, PT, R8, RZ, PT ;  /* 0x000000ff0800720c */ /* 0x000fda0003f05270 */
[----:B------:R-:W-:Y:S05]  /*01d0*/  @P0 EXIT ;  /* 0x000000000000094d */ /* 0x000fea0003800000 */
[----:B0-----:R-:W3:Y:S01]  /*01e0*/  LDG.E R3, desc[UR8][R2.64] ;  /* 0x0000000802037981 */ /* 0x001ee2000c1e1900 */
[----:B------:R-:W0:Y:S02]  /*01f0*/  LDC.64 R4, c[0x0][0x388] ;  /* 0x0000e200ff047b82 */ /* 0x000e240000000a00 */
[----:B0-----:R-:W-:-:S05]  /*0200*/  IMAD.WIDE.U32 R4, R13, 0x4, R4 ;  /* 0x000000040d047825 */ /* 0x001fca00078e0004 */
[----:B---3--:R-:W-:Y:S01]  /*0210*/  STG.E desc[UR8][R4.64], R3 ;  /* 0x0000000304007986 */ /* 0x008fe2000c101908 */
[----:B------:R-:W-:Y:S05]  /*0220*/  EXIT ;  /* 0x000000000000794d */ /* 0x000fea0003800000 */
.L_x_6:
        /* <DEDUP_REMOVED lines=13> */
.L_x_8:


//--------------------- .nv.shared.reserved.0     --------------------------
	.section	.nv.shared.reserved.0,"aw",@nobits
	.weak		__nv_reservedSMEM_offset_0_alias
	.size		__nv_reservedSMEM_offset_0_alias, 0, 64
	.other		__nv_reservedSMEM_offset_0_alias,@"STO_CUDA_RESERVED_SHARED STV_DEFAULT"
__nv_reservedSMEM_offset_0_alias:
	.zero		0
	.zero		64


//--------------------- .nv.constant0._Z25reductionPartialSumKernelPf --------------------------
	.section	.nv.constant0._Z25reductionPartialSumKernelPf,"a",@progbits
	.sectionflags	@""
	.align	4
.nv.constant0._Z25reductionPartialSumKernelPf:
	.zero		904


//--------------------- .nv.constant0._Z15reductionKernelPfS_ --------------------------
	.section	.nv.constant0._Z15reductionKernelPfS_,"a",@progbits
	.sectionflags	@""
	.align	4
.nv.constant0._Z15reductionKernelPfS_:
	.zero		912


//--------------------- SYMBOLS --------------------------

	.type		.nv.reservedSmem.offset0,@object
	.size		.nv.reservedSmem.offset0,0x4
